//
// Generated by NVIDIA NVVM Compiler
//
// Compiler Build ID: CL-36424714
// Cuda compilation tools, release 13.0, V13.0.88
// Based on NVVM 20.0.0
//

.version 9.0
.target sm_100
.address_size 64

	// .globl	_Z6reducePiS_
.extern .shared .align 16 .b8 sdata[];

.visible .entry _Z6reducePiS_(
	.param .u64 .ptr .align 1 _Z6reducePiS__param_0,
	.param .u64 .ptr .align 1 _Z6reducePiS__param_1
)
{
	.reg .pred 	%p<6>;
	.reg .b32 	%r<26>;
	.reg .b64 	%rd<11>;

	ld.param.u64 	%rd1, [_Z6reducePiS__param_0];
	ld.param.u64 	%rd2, [_Z6reducePiS__param_1];
	mov.u32 	%r1, %tid.x;
	mov.u32 	%r2, %ctaid.x;
	mov.u32 	%r25, %ntid.x;
	mul.lo.s32 	%r11, %r25, %r2;
	shl.b32 	%r12, %r11, 1;
	add.s32 	%r4, %r12, %r1;
	setp.gt.u32 	%p1, %r4, 8191;
	mov.b32 	%r24, 0;
	@%p1 bra 	$L__BB0_2;
	cvta.to.global.u64 	%rd3, %rd1;
	mul.wide.u32 	%rd4, %r4, 4;
	add.s64 	%rd5, %rd3, %rd4;
	ld.global.u32 	%r13, [%rd5];
	add.s32 	%r14, %r4, %r25;
	mul.wide.u32 	%rd6, %r14, 4;
	add.s64 	%rd7, %rd3, %rd6;
	ld.global.u32 	%r15, [%rd7];
	add.s32 	%r24, %r15, %r13;
$L__BB0_2:
	shl.b32 	%r16, %r1, 2;
	mov.u32 	%r17, sdata;
	add.s32 	%r7, %r17, %r16;
	st.shared.u32 	[%r7], %r24;
	bar.sync 	0;
	setp.lt.u32 	%p2, %r25, 2;
	@%p2 bra 	$L__BB0_6;
$L__BB0_3:
	shr.u32 	%r9, %r25, 1;
	setp.ge.u32 	%p3, %r1, %r9;
	@%p3 bra 	$L__BB0_5;
	shl.b32 	%r18, %r9, 2;
	add.s32 	%r19, %r7, %r18;
	ld.shared.u32 	%r20, [%r19];
	ld.shared.u32 	%r21, [%r7];
	add.s32 	%r22, %r21, %r20;
	st.shared.u32 	[%r7], %r22;
$L__BB0_5:
	bar.sync 	0;
	setp.gt.u32 	%p4, %r25, 3;
	mov.u32 	%r25, %r9;
	@%p4 bra 	$L__BB0_3;
$L__BB0_6:
	setp.ne.s32 	%p5, %r1, 0;
	@%p5 bra 	$L__BB0_8;
	ld.shared.u32 	%r23, [sdata];
	cvta.to.global.u64 	%rd8, %rd2;
	mul.wide.u32 	%rd9, %r2, 4;
	add.s64 	%rd10, %rd8, %rd9;
	st.global.u32 	[%rd10], %r23;
$L__BB0_8:
	ret;

}


// ===== COMPILED SASS (sm_100) =====

	.target	sm_100

	.elftype	@"ET_EXEC"


//--------------------- .note.nv.tkinfo           --------------------------
	.section	.note.nv.tkinfo,"",@"SHT_NOTE"
	.sectionflags	@"SHF_NOTE_NV_TKINFO"
	.tkinfo
        /*0018*/ 	.word	0x00000002
        /*0030*/ 	.string	""
        /*0030*/ 	.string	"ptxas"
        /*0030*/ 	.string	"Cuda compilation tools, release 13.0, V13.0.88"
        /*0030*/ 	.string	"Build cuda_13.0.r13.0/compiler.36424714_0"
        /*0030*/ 	.string	"-arch sm_100 -m 64 "



//--------------------- .note.nv.cuinfo           --------------------------
	.section	.note.nv.cuinfo,"",@"SHT_NOTE"
	.sectionflags	@"SHF_NOTE_NV_CUINFO"
        /*0018*/ 	.short	0x0002
        /*001a*/ 	.short	0x0064
        /*001c*/ 	.short	0x0082
	.zero		2


//--------------------- .nv.info                  --------------------------
	.section	.nv.info,"",@"SHT_CUDA_INFO"
	.align	4


	//----- nvinfo : EIATTR_REGCOUNT
	.align		4
        /*0000*/ 	.byte	0x04, 0x2f
        /*0002*/ 	.short	(.L_1 - .L_0)
	.align		4
.L_0:
        /*0004*/ 	.word	index@(_Z6reducePiS_)
        /*0008*/ 	.word	0x0000000e


	//----- nvinfo : EIATTR_FRAME_SIZE
	.align		4
.L_1:
        /*000c*/ 	.byte	0x04, 0x11
        /*000e*/ 	.short	(.L_3 - .L_2)
	.align		4
.L_2:
        /*0010*/ 	.word	index@(_Z6reducePiS_)
        /*0014*/ 	.word	0x00000000


	//----- nvinfo : EIATTR_MIN_STACK_SIZE
	.align		4
.L_3:
        /*0018*/ 	.byte	0x04, 0x12
        /*001a*/ 	.short	(.L_5 - .L_4)
	.align		4
.L_4:
        /*001c*/ 	.word	index@(_Z6reducePiS_)
        /*0020*/ 	.word	0x00000000
.L_5:


//--------------------- .nv.compat                --------------------------
	.section	.nv.compat,"",@"SHT_CUDA_COMPAT_INFO"
	.align	4
        /*0000*/ 	.byte	0x02, 0x09, 0x00, 0x00, 0x02, 0x02, 0x01, 0x00, 0x02, 0x05, 0x05, 0x00, 0x03, 0x07, 0x01, 0x01
        /*0010*/ 	.byte	0x02, 0x03, 0x00, 0x00, 0x02, 0x06, 0x01, 0x00, 0x04, 0x0b, 0x08, 0x00, 0x09, 0x00, 0x00, 0x00
        /*0020*/ 	.byte	0x00, 0x00, 0x00, 0x00


//--------------------- .nv.info._Z6reducePiS_    --------------------------
	.section	.nv.info._Z6reducePiS_,"",@"SHT_CUDA_INFO"
	.sectionflags	@""
	.align	4


	//----- nvinfo : EIATTR_CUDA_API_VERSION
	.align		4
        /*0000*/ 	.byte	0x04, 0x37
        /*0002*/ 	.short	(.L_7 - .L_6)
.L_6:
        /*0004*/ 	.word	0x00000082


	//----- nvinfo : EIATTR_KPARAM_INFO
	.align		4
.L_7:
        /*0008*/ 	.byte	0x04, 0x17
        /*000a*/ 	.short	(.L_9 - .L_8)
.L_8:
        /*000c*/ 	.word	0x00000000
        /*0010*/ 	.short	0x0001
        /*0012*/ 	.short	0x0008
        /*0014*/ 	.byte	0x00, 0xf5, 0x21, 0x00


	//----- nvinfo : EIATTR_KPARAM_INFO
	.align		4
.L_9:
        /*0018*/ 	.byte	0x04, 0x17
        /*001a*/ 	.short	(.L_11 - .L_10)
.L_10:
        /*001c*/ 	.word	0x00000000
        /*0020*/ 	.short	0x0000
        /*0022*/ 	.short	0x0000
        /*0024*/ 	.byte	0x00, 0xf5, 0x21, 0x00


	//----- nvinfo : EIATTR_SPARSE_MMA_MASK
	.align		4
.L_11:
        /*0028*/ 	.byte	0x03, 0x50
        /*002a*/ 	.short	0x0000


	//----- nvinfo : EIATTR_MAXREG_COUNT
	.align		4
        /*002c*/ 	.byte	0x03, 0x1b
        /*002e*/ 	.short	0x00ff


	//----- nvinfo : EIATTR_NUM_BARRIERS
	.align		4
        /*0030*/ 	.byte	0x02, 0x4c
        /*0032*/ 	.byte	0x01
	.zero		1


	//----- nvinfo : EIATTR_MERCURY_ISA_VERSION
	.align		4
        /*0034*/ 	.byte	0x03, 0x5f
        /*0036*/ 	.short	0x0101


	//----- nvinfo : EIATTR_VRC_CTA_INIT_COUNT
	.align		4
        /*0038*/ 	.byte	0x02, 0x4a
	.zero		1
	.zero		1


	//----- nvinfo : EIATTR_EXIT_INSTR_OFFSETS
	.align		4
        /*003c*/ 	.byte	0x04, 0x1c
        /*003e*/ 	.short	(.L_13 - .L_12)


	//   ....[0]....
.L_12:
        /*0040*/ 	.word	0x00000250


	//   ....[1]....
        /*0044*/ 	.word	0x000002d0


	//----- nvinfo : EIATTR_CBANK_PARAM_SIZE
	.align		4
.L_13:
        /*0048*/ 	.byte	0x03, 0x19
        /*004a*/ 	.short	0x0010


	//----- nvinfo : EIATTR_PARAM_CBANK
	.align		4
        /*004c*/ 	.byte	0x04, 0x0a
        /*004e*/ 	.short	(.L_15 - .L_14)
	.align		4
.L_14:
        /*0050*/ 	.word	index@(.nv.constant0._Z6reducePiS_)
        /*0054*/ 	.short	0x0380
        /*0056*/ 	.short	0x0010


	//----- nvinfo : EIATTR_SW_WAR
	.align		4
.L_15:
        /*0058*/ 	.byte	0x04, 0x36
        /*005a*/ 	.short	(.L_17 - .L_16)
.L_16:
        /*005c*/ 	.word	0x00000008
.L_17:


//--------------------- .nv.callgraph             --------------------------
	.section	.nv.callgraph,"",@"SHT_CUDA_CALLGRAPH"
	.align	4
	.sectionentsize	8
	.align		4
        /*0000*/ 	.word	0x00000000
	.align		4
        /*0004*/ 	.word	0xffffffff
	.align		4
        /*0008*/ 	.word	0x00000000
	.align		4
        /*000c*/ 	.word	0xfffffffe
	.align		4
        /*0010*/ 	.word	0x00000000
	.align		4
        /*0014*/ 	.word	0xfffffffd
	.align		4
        /*0018*/ 	.word	0x00000000
	.align		4
        /*001c*/ 	.word	0xfffffffc


//--------------------- .text._Z6reducePiS_       --------------------------
	.section	.text._Z6reducePiS_,"ax",@progbits
	.align	128
        .global         _Z6reducePiS_
        .type           _Z6reducePiS_,@function
        .size           _Z6reducePiS_,(.L_x_3 - _Z6reducePiS_)
        .other          _Z6reducePiS_,@"STO_CUDA_ENTRY STV_DEFAULT"
_Z6reducePiS_:
.text._Z6reducePiS_:
[----:B------:R-:W-:Y:S01]  /*0000*/  LDC R1, c[0x0][0x37c] ;  /* 0x0000df00ff017b82 */ /* 0x000fe20000000800 */
[----:B------:R-:W0:Y:S01]  /*0010*/  S2R R11, SR_CTAID.X ;  /* 0x00000000000b7919 */ /* 0x000e220000002500 */
[----:B------:R-:W0:Y:S01]  /*0020*/  LDCU UR4, c[0x0][0x360] ;  /* 0x00006c00ff0477ac */ /* 0x000e220008000800 */
[----:B------:R-:W1:Y:S01]  /*0030*/  S2R R9, SR_TID.X ;  /* 0x0000000000097919 */ /* 0x000e620000002100 */
[----:B------:R-:W2:Y:S01]  /*0040*/  LDCU.64 UR6, c[0x0][0x358] ;  /* 0x00006b00ff0677ac */ /* 0x000ea20008000a00 */
[----:B0-----:R-:W-:-:S04]  /*0050*/  IMAD R0, R11, UR4, RZ ;  /* 0x000000040b007c24 */ /* 0x001fc8000f8e02ff */
[----:B-1----:R-:W-:Y:S02]  /*0060*/  IMAD R3, R0, 0x2, R9 ;  /* 0x0000000200037824 */ /* 0x002fe400078e0209 */
[----:B------:R-:W-:-:S03]  /*0070*/  IMAD.U32 R0, RZ, RZ, UR4 ;  /* 0x00000004ff007e24 */ /* 0x000fc6000f8e00ff */
[----:B------:R-:W-:-:S13]  /*0080*/  ISETP.GT.U32.AND P1, PT, R3, 0x1fff, PT ;  /* 0x00001fff0300780c */ /* 0x000fda0003f24070 */
[----:B------:R-:W0:Y:S01]  /*0090*/  @!P1 LDC.64 R4, c[0x0][0x380] ;  /* 0x0000e000ff049b82 */ /* 0x000e220000000a00 */
[C---:B------:R-:W-:Y:S01]  /*00a0*/  @!P1 IADD3 R7, PT, PT, R3.reuse, R0, RZ ;  /* 0x0000000003079210 */ /* 0x040fe20007ffe0ff */
[----:B0-----:R-:W-:-:S04]  /*00b0*/  @!P1 IMAD.WIDE.U32 R2, R3, 0x4, R4 ;  /* 0x0000000403029825 */ /* 0x001fc800078e0004 */
[----:B------:R-:W-:Y:S02]  /*00c0*/  @!P1 IMAD.WIDE.U32 R4, R7, 0x4, R4 ;  /* 0x0000000407049825 */ /* 0x000fe400078e0004 */
[----:B--2---:R-:W2:Y:S04]  /*00d0*/  @!P1 LDG.E R2, desc[UR6][R2.64] ;  /* 0x0000000602029981 */ /* 0x004ea8000c1e1900 */
[----:B------:R-:W2:Y:S01]  /*00e0*/  @!P1 LDG.E R5, desc[UR6][R4.64] ;  /* 0x0000000604059981 */ /* 0x000ea2000c1e1900 */
[----:B------:R-:W0:Y:S01]  /*00f0*/  S2UR UR5, SR_CgaCtaId ;  /* 0x00000000000579c3 */ /* 0x000e220000008800 */
[----:B------:R-:W-:Y:S01]  /*0100*/  UMOV UR4, 0x400 ;  /* 0x0000040000047882 */ /* 0x000fe20000000000 */
[----:B------:R-:W-:Y:S01]  /*0110*/  ISETP.GE.U32.AND P0, PT, R0, 0x2, PT ;  /* 0x000000020000780c */ /* 0x000fe20003f06070 */
[----:B------:R-:W-:Y:S01]  /*0120*/  IMAD.MOV.U32 R6, RZ, RZ, RZ ;  /* 0x000000ffff067224 */ /* 0x000fe200078e00ff */
[----:B0-----:R-:W-:-:S06]  /*0130*/  ULEA UR4, UR5, UR4, 0x18 ;  /* 0x0000000405047291 */ /* 0x001fcc000f8ec0ff */
[C---:B------:R-:W-:Y:S02]  /*0140*/  LEA R7, R9.reuse, UR4, 0x2 ;  /* 0x0000000409077c11 */ /* 0x040fe4000f8e10ff */
[----:B--2---:R-:W-:Y:S02]  /*0150*/  @!P1 IADD3 R6, PT, PT, R2, R5, RZ ;  /* 0x0000000502069210 */ /* 0x004fe40007ffe0ff */
[----:B------:R-:W-:-:S03]  /*0160*/  ISETP.NE.AND P1, PT, R9, RZ, PT ;  /* 0x000000ff0900720c */ /* 0x000fc60003f25270 */
[----:B------:R0:W-:Y:S01]  /*0170*/  STS [R7], R6 ;  /* 0x0000000607007388 */ /* 0x0001e20000000800 */
[----:B------:R-:W-:Y:S06]  /*0180*/  BAR.SYNC.DEFER_BLOCKING 0x0 ;  /* 0x0000000000007b1d */ /* 0x000fec0000010000 */
[----:B------:R-:W-:Y:S05]  /*0190*/  @!P0 BRA `(.L_x_0) ;  /* 0x00000000002c8947 */ /* 0x000fea0003800000 */
.L_x_1:
[----:B0-----:R-:W-:-:S04]  /*01a0*/  SHF.R.U32.HI R6, RZ, 0x1, R0 ;  /* 0x00000001ff067819 */ /* 0x001fc80000011600 */
[----:B------:R-:W-:-:S13]  /*01b0*/  ISETP.GE.U32.AND P0, PT, R9, R6, PT ;  /* 0x000000060900720c */ /* 0x000fda0003f06070 */
[----:B------:R-:W-:Y:S01]  /*01c0*/  @!P0 IMAD R2, R6, 0x4, R7 ;  /* 0x0000000406028824 */ /* 0x000fe200078e0207 */
[----:B------:R-:W-:Y:S05]  /*01d0*/  @!P0 LDS R3, [R7] ;  /* 0x0000000007038984 */ /* 0x000fea0000000800 */
[----:B------:R-:W0:Y:S02]  /*01e0*/  @!P0 LDS R2, [R2] ;  /* 0x0000000002028984 */ /* 0x000e240000000800 */
[----:B0-----:R-:W-:-:S05]  /*01f0*/  @!P0 IADD3 R4, PT, PT, R2, R3, RZ ;  /* 0x0000000302048210 */ /* 0x001fca0007ffe0ff */
[----:B------:R1:W-:Y:S01]  /*0200*/  @!P0 STS [R7], R4 ;  /* 0x0000000407008388 */ /* 0x0003e20000000800 */
[----:B------:R-:W-:Y:S01]  /*0210*/  BAR.SYNC.DEFER_BLOCKING 0x0 ;  /* 0x0000000000007b1d */ /* 0x000fe20000010000 */
[----:B------:R-:W-:Y:S01]  /*0220*/  ISETP.GT.U32.AND P0, PT, R0, 0x3, PT ;  /* 0x000000030000780c */ /* 0x000fe20003f04070 */
[----:B------:R-:W-:-:S12]  /*0230*/  IMAD.MOV.U32 R0, RZ, RZ, R6 ;  /* 0x000000ffff007224 */ /* 0x000fd800078e0006 */
[----:B-1----:R-:W-:Y:S05]  /*0240*/  @P0 BRA `(.L_x_1) ;  /* 0xfffffffc00d40947 */ /* 0x002fea000383ffff */
.L_x_0:
[----:B------:R-:W-:Y:S05]  /*0250*/  @P1 EXIT ;  /* 0x000000000000194d */ /* 0x000fea0003800000 */
[----:B------:R-:W1:Y:S01]  /*0260*/  S2UR UR5, SR_CgaCtaId ;  /* 0x00000000000579c3 */ /* 0x000e620000008800 */
[----:B------:R-:W-:-:S07]  /*0270*/  UMOV UR4, 0x400 ;  /* 0x0000040000047882 */ /* 0x000fce0000000000 */
[----:B------:R-:W2:Y:S01]  /*0280*/  LDC.64 R2, c[0x0][0x388] ;  /* 0x0000e200ff027b82 */ /* 0x000ea20000000a00 */
[----:B-1----:R-:W-:Y:S01]  /*0290*/  ULEA UR4, UR5, UR4, 0x18 ;  /* 0x0000000405047291 */ /* 0x002fe2000f8ec0ff */
[----:B--2---:R-:W-:-:S08]  /*02a0*/  IMAD.WIDE.U32 R2, R11, 0x4, R2 ;  /* 0x000000040b027825 */ /* 0x004fd000078e0002 */
[----:B------:R-:W1:Y:S04]  /*02b0*/  LDS R5, [UR4] ;  /* 0x00000004ff057984 */ /* 0x000e680008000800 */
[----:B-1----:R-:W-:Y:S01]  /*02c0*/  STG.E desc[UR6][R2.64], R5 ;  /* 0x0000000502007986 */ /* 0x002fe2000c101906 */
[----:B------:R-:W-:Y:S05]  /*02d0*/  EXIT ;  /* 0x000000000000794d */ /* 0x000fea0003800000 */
.L_x_2:
[----:B------:R-:W-:-:S00]  /*02e0*/  BRA `(.L_x_2) ;  /* 0xfffffffc00fc7947 */ /* 0x000fc0000383ffff */
[----:B------:R-:W-:-:S00]  /*02f0*/  NOP ;  /* 0x0000000000007918 */ /* 0x000fc00000000000 */
        /* <DEDUP_REMOVED lines=8> */
.L_x_3:


//--------------------- .nv.shared._Z6reducePiS_  --------------------------
	.section	.nv.shared._Z6reducePiS_,"aw",@nobits
	.sectionflags	@""
	.align	16
	.zero		1024


//--------------------- .nv.shared.reserved.0     --------------------------
	.section	.nv.shared.reserved.0,"aw",@nobits
	.weak		__nv_reservedSMEM_offset_0_alias
	.size		__nv_reservedSMEM_offset_0_alias, 0, 64
	.other		__nv_reservedSMEM_offset_0_alias,@"STO_CUDA_RESERVED_SHARED STV_DEFAULT"
__nv_reservedSMEM_offset_0_alias:
	.zero		0
	.zero		64


//--------------------- .nv.constant0._Z6reducePiS_ --------------------------
	.section	.nv.constant0._Z6reducePiS_,"a",@progbits
	.sectionflags	@""
	.align	4
.nv.constant0._Z6reducePiS_:
	.zero		912


//--------------------- SYMBOLS --------------------------

	.type		.nv.reservedSmem.offset0,@object
	.size		.nv.reservedSmem.offset0,0x4
	.type		.nv.reservedSmem.cap,@object
	.size		.nv.reservedSmem.cap,0x4
